//
// Generated by NVIDIA NVVM Compiler
//
// Compiler Build ID: CL-36424714
// Cuda compilation tools, release 13.0, V13.0.88
// Based on NVVM 20.0.0
//

.version 9.0
.target sm_100
.address_size 64

	// .globl	_Z14add_arrays_gpuPiS_S_

.visible .entry _Z14add_arrays_gpuPiS_S_(
	.param .u64 .ptr .align 1 _Z14add_arrays_gpuPiS_S__param_0,
	.param .u64 .ptr .align 1 _Z14add_arrays_gpuPiS_S__param_1,
	.param .u64 .ptr .align 1 _Z14add_arrays_gpuPiS_S__param_2
)
{
	.reg .b32 	%r<5>;
	.reg .b64 	%rd<11>;

	ld.param.u64 	%rd1, [_Z14add_arrays_gpuPiS_S__param_0];
	ld.param.u64 	%rd2, [_Z14add_arrays_gpuPiS_S__param_1];
	ld.param.u64 	%rd3, [_Z14add_arrays_gpuPiS_S__param_2];
	cvta.to.global.u64 	%rd4, %rd3;
	cvta.to.global.u64 	%rd5, %rd2;
	cvta.to.global.u64 	%rd6, %rd1;
	mov.u32 	%r1, %tid.x;
	mul.wide.u32 	%rd7, %r1, 4;
	add.s64 	%rd8, %rd6, %rd7;
	ld.global.u32 	%r2, [%rd8];
	add.s64 	%rd9, %rd5, %rd7;
	ld.global.u32 	%r3, [%rd9];
	add.s32 	%r4, %r3, %r2;
	add.s64 	%rd10, %rd4, %rd7;
	st.global.u32 	[%rd10], %r4;
	ret;

}


// ===== COMPILED SASS (sm_100) =====

	.target	sm_100

	.elftype	@"ET_EXEC"


//--------------------- .note.nv.tkinfo           --------------------------
	.section	.note.nv.tkinfo,"",@"SHT_NOTE"
	.sectionflags	@"SHF_NOTE_NV_TKINFO"
	.tkinfo
        /*0018*/ 	.word	0x00000002
        /*0030*/ 	.string	""
        /*0030*/ 	.string	"ptxas"
        /*0030*/ 	.string	"Cuda compilation tools, release 13.0, V13.0.88"
        /*0030*/ 	.string	"Build cuda_13.0.r13.0/compiler.36424714_0"
        /*0030*/ 	.string	"-arch sm_100 -m 64 "



//--------------------- .note.nv.cuinfo           --------------------------
	.section	.note.nv.cuinfo,"",@"SHT_NOTE"
	.sectionflags	@"SHF_NOTE_NV_CUINFO"
        /*0018*/ 	.short	0x0002
        /*001a*/ 	.short	0x0064
        /*001c*/ 	.short	0x0082
	.zero		2


//--------------------- .nv.info                  --------------------------
	.section	.nv.info,"",@"SHT_CUDA_INFO"
	.align	4


	//----- nvinfo : EIATTR_REGCOUNT
	.align		4
        /*0000*/ 	.byte	0x04, 0x2f
        /*0002*/ 	.short	(.L_1 - .L_0)
	.align		4
.L_0:
        /*0004*/ 	.word	index@(_Z14add_arrays_gpuPiS_S_)
        /*0008*/ 	.word	0x0000000c


	//----- nvinfo : EIATTR_FRAME_SIZE
	.align		4
.L_1:
        /*000c*/ 	.byte	0x04, 0x11
        /*000e*/ 	.short	(.L_3 - .L_2)
	.align		4
.L_2:
        /*0010*/ 	.word	index@(_Z14add_arrays_gpuPiS_S_)
        /*0014*/ 	.word	0x00000000


	//----- nvinfo : EIATTR_MIN_STACK_SIZE
	.align		4
.L_3:
        /*0018*/ 	.byte	0x04, 0x12
        /*001a*/ 	.short	(.L_5 - .L_4)
	.align		4
.L_4:
        /*001c*/ 	.word	index@(_Z14add_arrays_gpuPiS_S_)
        /*0020*/ 	.word	0x00000000
.L_5:


//--------------------- .nv.compat                --------------------------
	.section	.nv.compat,"",@"SHT_CUDA_COMPAT_INFO"
	.align	4
        /*0000*/ 	.byte	0x02, 0x09, 0x00, 0x00, 0x02, 0x02, 0x01, 0x00, 0x02, 0x05, 0x05, 0x00, 0x03, 0x07, 0x01, 0x01
        /*0010*/ 	.byte	0x02, 0x03, 0x00, 0x00, 0x02, 0x06, 0x01, 0x00, 0x04, 0x0b, 0x08, 0x00, 0x09, 0x00, 0x00, 0x00
        /*0020*/ 	.byte	0x00, 0x00, 0x00, 0x00


//--------------------- .nv.info._Z14add_arrays_gpuPiS_S_ --------------------------
	.section	.nv.info._Z14add_arrays_gpuPiS_S_,"",@"SHT_CUDA_INFO"
	.sectionflags	@""
	.align	4


	//----- nvinfo : EIATTR_CUDA_API_VERSION
	.align		4
        /*0000*/ 	.byte	0x04, 0x37
        /*0002*/ 	.short	(.L_7 - .L_6)
.L_6:
        /*0004*/ 	.word	0x00000082


	//----- nvinfo : EIATTR_KPARAM_INFO
	.align		4
.L_7:
        /*0008*/ 	.byte	0x04, 0x17
        /*000a*/ 	.short	(.L_9 - .L_8)
.L_8:
        /*000c*/ 	.word	0x00000000
        /*0010*/ 	.short	0x0002
        /*0012*/ 	.short	0x0010
        /*0014*/ 	.byte	0x00, 0xf5, 0x21, 0x00


	//----- nvinfo : EIATTR_KPARAM_INFO
	.align		4
.L_9:
        /*0018*/ 	.byte	0x04, 0x17
        /*001a*/ 	.short	(.L_11 - .L_10)
.L_10:
        /*001c*/ 	.word	0x00000000
        /*0020*/ 	.short	0x0001
        /*0022*/ 	.short	0x0008
        /*0024*/ 	.byte	0x00, 0xf5, 0x21, 0x00


	//----- nvinfo : EIATTR_KPARAM_INFO
	.align		4
.L_11:
        /*0028*/ 	.byte	0x04, 0x17
        /*002a*/ 	.short	(.L_13 - .L_12)
.L_12:
        /*002c*/ 	.word	0x00000000
        /*0030*/ 	.short	0x0000
        /*0032*/ 	.short	0x0000
        /*0034*/ 	.byte	0x00, 0xf5, 0x21, 0x00


	//----- nvinfo : EIATTR_SPARSE_MMA_MASK
	.align		4
.L_13:
        /*0038*/ 	.byte	0x03, 0x50
        /*003a*/ 	.short	0x0000


	//----- nvinfo : EIATTR_MAXREG_COUNT
	.align		4
        /*003c*/ 	.byte	0x03, 0x1b
        /*003e*/ 	.short	0x00ff


	//----- nvinfo : EIATTR_MERCURY_ISA_VERSION
	.align		4
        /*0040*/ 	.byte	0x03, 0x5f
        /*0042*/ 	.short	0x0101


	//----- nvinfo : EIATTR_VRC_CTA_INIT_COUNT
	.align		4
        /*0044*/ 	.byte	0x02, 0x4a
	.zero		1
	.zero		1


	//----- nvinfo : EIATTR_EXIT_INSTR_OFFSETS
	.align		4
        /*0048*/ 	.byte	0x04, 0x1c
        /*004a*/ 	.short	(.L_15 - .L_14)


	//   ....[0]....
.L_14:
        /*004c*/ 	.word	0x000000d0


	//----- nvinfo : EIATTR_CBANK_PARAM_SIZE
	.align		4
.L_15:
        /*0050*/ 	.byte	0x03, 0x19
        /*0052*/ 	.short	0x0018


	//----- nvinfo : EIATTR_PARAM_CBANK
	.align		4
        /*0054*/ 	.byte	0x04, 0x0a
        /*0056*/ 	.short	(.L_17 - .L_16)
	.align		4
.L_16:
        /*0058*/ 	.word	index@(.nv.constant0._Z14add_arrays_gpuPiS_S_)
        /*005c*/ 	.short	0x0380
        /*005e*/ 	.short	0x0018


	//----- nvinfo : EIATTR_SW_WAR
	.align		4
.L_17:
        /*0060*/ 	.byte	0x04, 0x36
        /*0062*/ 	.short	(.L_19 - .L_18)
.L_18:
        /*0064*/ 	.word	0x00000008
.L_19:


//--------------------- .nv.callgraph             --------------------------
	.section	.nv.callgraph,"",@"SHT_CUDA_CALLGRAPH"
	.align	4
	.sectionentsize	8
	.align		4
        /*0000*/ 	.word	0x00000000
	.align		4
        /*0004*/ 	.word	0xffffffff
	.align		4
        /*0008*/ 	.word	0x00000000
	.align		4
        /*000c*/ 	.word	0xfffffffe
	.align		4
        /*0010*/ 	.word	0x00000000
	.align		4
        /*0014*/ 	.word	0xfffffffd
	.align		4
        /*0018*/ 	.word	0x00000000
	.align		4
        /*001c*/ 	.word	0xfffffffc


//--------------------- .text._Z14add_arrays_gpuPiS_S_ --------------------------
	.section	.text._Z14add_arrays_gpuPiS_S_,"ax",@progbits
	.align	128
        .global         _Z14add_arrays_gpuPiS_S_
        .type           _Z14add_arrays_gpuPiS_S_,@function
        .size           _Z14add_arrays_gpuPiS_S_,(.L_x_1 - _Z14add_arrays_gpuPiS_S_)
        .other          _Z14add_arrays_gpuPiS_S_,@"STO_CUDA_ENTRY STV_DEFAULT"
_Z14add_arrays_gpuPiS_S_:
.text._Z14add_arrays_gpuPiS_S_:
[----:B------:R-:W-:Y:S01]  /*0000*/  LDC R1, c[0x0][0x37c] ;  /* 0x0000df00ff017b82 */ /* 0x000fe20000000800 */
[----:B------:R-:W0:Y:S07]  /*0010*/  S2R R9, SR_TID.X ;  /* 0x0000000000097919 */ /* 0x000e2e0000002100 */
[----:B------:R-:W0:Y:S01]  /*0020*/  LDC.64 R2, c[0x0][0x380] ;  /* 0x0000e000ff027b82 */ /* 0x000e220000000a00 */
[----:B------:R-:W1:Y:S07]  /*0030*/  LDCU.64 UR4, c[0x0][0x358] ;  /* 0x00006b00ff0477ac */ /* 0x000e6e0008000a00 */
[----:B------:R-:W2:Y:S08]  /*0040*/  LDC.64 R4, c[0x0][0x388] ;  /* 0x0000e200ff047b82 */ /* 0x000eb00000000a00 */
[----:B------:R-:W3:Y:S01]  /*0050*/  LDC.64 R6, c[0x0][0x390] ;  /* 0x0000e400ff067b82 */ /* 0x000ee20000000a00 */
[----:B0-----:R-:W-:-:S04]  /*0060*/  IMAD.WIDE.U32 R2, R9, 0x4, R2 ;  /* 0x0000000409027825 */ /* 0x001fc800078e0002 */
[C---:B--2---:R-:W-:Y:S02]  /*0070*/  IMAD.WIDE.U32 R4, R9.reuse, 0x4, R4 ;  /* 0x0000000409047825 */ /* 0x044fe400078e0004 */
[----:B-1----:R-:W2:Y:S04]  /*0080*/  LDG.E R2, desc[UR4][R2.64] ;  /* 0x0000000402027981 */ /* 0x002ea8000c1e1900 */
[----:B------:R-:W2:Y:S01]  /*0090*/  LDG.E R5, desc[UR4][R4.64] ;  /* 0x0000000404057981 */ /* 0x000ea2000c1e1900 */
[----:B---3--:R-:W-:Y:S01]  /*00a0*/  IMAD.WIDE.U32 R6, R9, 0x4, R6 ;  /* 0x0000000409067825 */ /* 0x008fe200078e0006 */
[----:B--2---:R-:W-:-:S05]  /*00b0*/  IADD3 R9, PT, PT, R2, R5, RZ ;  /* 0x0000000502097210 */ /* 0x004fca0007ffe0ff */
[----:B------:R-:W-:Y:S01]  /*00c0*/  STG.E desc[UR4][R6.64], R9 ;  /* 0x0000000906007986 */ /* 0x000fe2000c101904 */
[----:B------:R-:W-:Y:S05]  /*00d0*/  EXIT ;  /* 0x000000000000794d */ /* 0x000fea0003800000 */
.L_x_0:
[----:B------:R-:W-:-:S00]  /*00e0*/  BRA `(.L_x_0) ;  /* 0xfffffffc00fc7947 */ /* 0x000fc0000383ffff */
[----:B------:R-:W-:-:S00]  /*00f0*/  NOP ;  /* 0x0000000000007918 */ /* 0x000fc00000000000 */
        /* <DEDUP_REMOVED lines=8> */
.L_x_1:


//--------------------- .nv.shared.reserved.0     --------------------------
	.section	.nv.shared.reserved.0,"aw",@nobits
	.weak		__nv_reservedSMEM_offset_0_alias
	.size		__nv_reservedSMEM_offset_0_alias, 0, 64
	.other		__nv_reservedSMEM_offset_0_alias,@"STO_CUDA_RESERVED_SHARED STV_DEFAULT"
__nv_reservedSMEM_offset_0_alias:
	.zero		0
	.zero		64


//--------------------- .nv.constant0._Z14add_arrays_gpuPiS_S_ --------------------------
	.section	.nv.constant0._Z14add_arrays_gpuPiS_S_,"a",@progbits
	.sectionflags	@""
	.align	4
.nv.constant0._Z14add_arrays_gpuPiS_S_:
	.zero		920


//--------------------- SYMBOLS --------------------------

	.type		.nv.reservedSmem.offset0,@object
	.size		.nv.reservedSmem.offset0,0x4
